//
// Generated by NVIDIA NVVM Compiler
//
// Compiler Build ID: CL-36424714
// Cuda compilation tools, release 13.0, V13.0.88
// Based on NVVM 20.0.0
//

.version 9.0
.target sm_100
.address_size 64

	// .globl	_Z16heat_dist_kernelPfS_i

.visible .entry _Z16heat_dist_kernelPfS_i(
	.param .u64 .ptr .align 1 _Z16heat_dist_kernelPfS_i_param_0,
	.param .u64 .ptr .align 1 _Z16heat_dist_kernelPfS_i_param_1,
	.param .u32 _Z16heat_dist_kernelPfS_i_param_2
)
{
	.reg .pred 	%p<8>;
	.reg .b32 	%r<18>;
	.reg .b32 	%f<9>;
	.reg .b64 	%rd<16>;

	ld.param.u64 	%rd1, [_Z16heat_dist_kernelPfS_i_param_0];
	ld.param.u64 	%rd2, [_Z16heat_dist_kernelPfS_i_param_1];
	ld.param.u32 	%r4, [_Z16heat_dist_kernelPfS_i_param_2];
	mov.u32 	%r5, %ctaid.y;
	mov.u32 	%r6, %tid.y;
	mad.lo.s32 	%r7, %r5, 10, %r6;
	mov.u32 	%r8, %ctaid.x;
	mov.u32 	%r9, %tid.x;
	mad.lo.s32 	%r10, %r8, 10, %r9;
	setp.eq.s32 	%p1, %r7, 0;
	add.s32 	%r11, %r4, -1;
	setp.ge.s32 	%p2, %r7, %r11;
	or.pred  	%p3, %p1, %p2;
	setp.lt.s32 	%p4, %r10, 1;
	or.pred  	%p5, %p4, %p3;
	setp.ge.s32 	%p6, %r10, %r11;
	or.pred  	%p7, %p5, %p6;
	@%p7 bra 	$L__BB0_2;
	cvta.to.global.u64 	%rd3, %rd1;
	cvta.to.global.u64 	%rd4, %rd2;
	add.s32 	%r12, %r7, -1;
	mad.lo.s32 	%r13, %r4, %r12, %r10;
	mul.wide.s32 	%rd5, %r13, 4;
	add.s64 	%rd6, %rd3, %rd5;
	ld.global.f32 	%f1, [%rd6];
	mul.lo.s32 	%r14, %r4, %r7;
	cvt.s64.s32 	%rd7, %r14;
	cvt.u64.u32 	%rd8, %r10;
	add.s64 	%rd9, %rd8, %rd7;
	shl.b64 	%rd10, %rd9, 2;
	add.s64 	%rd11, %rd3, %rd10;
	ld.global.f32 	%f2, [%rd11+-4];
	add.f32 	%f3, %f1, %f2;
	ld.global.f32 	%f4, [%rd11+4];
	add.f32 	%f5, %f3, %f4;
	add.s32 	%r15, %r14, %r4;
	add.s32 	%r16, %r15, %r10;
	mul.wide.s32 	%rd12, %r16, 4;
	add.s64 	%rd13, %rd3, %rd12;
	ld.global.f32 	%f6, [%rd13];
	add.f32 	%f7, %f5, %f6;
	mul.f32 	%f8, %f7, 0f3E800000;
	add.s32 	%r17, %r13, %r4;
	mul.wide.s32 	%rd14, %r17, 4;
	add.s64 	%rd15, %rd4, %rd14;
	st.global.f32 	[%rd15], %f8;
$L__BB0_2:
	ret;

}
	// .globl	_Z20my_device_cpy_kernelPfS_i
.visible .entry _Z20my_device_cpy_kernelPfS_i(
	.param .u64 .ptr .align 1 _Z20my_device_cpy_kernelPfS_i_param_0,
	.param .u64 .ptr .align 1 _Z20my_device_cpy_kernelPfS_i_param_1,
	.param .u32 _Z20my_device_cpy_kernelPfS_i_param_2
)
{
	.reg .b32 	%r<9>;
	.reg .b32 	%f<2>;
	.reg .b64 	%rd<8>;

	ld.param.u64 	%rd1, [_Z20my_device_cpy_kernelPfS_i_param_0];
	ld.param.u64 	%rd2, [_Z20my_device_cpy_kernelPfS_i_param_1];
	ld.param.u32 	%r1, [_Z20my_device_cpy_kernelPfS_i_param_2];
	cvta.to.global.u64 	%rd3, %rd1;
	cvta.to.global.u64 	%rd4, %rd2;
	mov.u32 	%r2, %ctaid.y;
	mov.u32 	%r3, %tid.y;
	mad.lo.s32 	%r4, %r2, 10, %r3;
	mov.u32 	%r5, %ctaid.x;
	mov.u32 	%r6, %tid.x;
	mad.lo.s32 	%r7, %r5, 10, %r6;
	mad.lo.s32 	%r8, %r1, %r4, %r7;
	mul.wide.s32 	%rd5, %r8, 4;
	add.s64 	%rd6, %rd4, %rd5;
	ld.global.f32 	%f1, [%rd6];
	add.s64 	%rd7, %rd3, %rd5;
	st.global.f32 	[%rd7], %f1;
	ret;

}


// ===== COMPILED SASS (sm_100) =====

	.target	sm_100

	.elftype	@"ET_EXEC"


//--------------------- .note.nv.tkinfo           --------------------------
	.section	.note.nv.tkinfo,"",@"SHT_NOTE"
	.sectionflags	@"SHF_NOTE_NV_TKINFO"
	.tkinfo
        /*0018*/ 	.word	0x00000002
        /*0030*/ 	.string	""
        /*0030*/ 	.string	"ptxas"
        /*0030*/ 	.string	"Cuda compilation tools, release 13.0, V13.0.88"
        /*0030*/ 	.string	"Build cuda_13.0.r13.0/compiler.36424714_0"
        /*0030*/ 	.string	"-arch sm_100 -m 64 "



//--------------------- .note.nv.cuinfo           --------------------------
	.section	.note.nv.cuinfo,"",@"SHT_NOTE"
	.sectionflags	@"SHF_NOTE_NV_CUINFO"
        /*0018*/ 	.short	0x0002
        /*001a*/ 	.short	0x0064
        /*001c*/ 	.short	0x0082
	.zero		2


//--------------------- .nv.info                  --------------------------
	.section	.nv.info,"",@"SHT_CUDA_INFO"
	.align	4


	//----- nvinfo : EIATTR_REGCOUNT
	.align		4
        /*0000*/ 	.byte	0x04, 0x2f
        /*0002*/ 	.short	(.L_1 - .L_0)
	.align		4
.L_0:
        /*0004*/ 	.word	index@(_Z16heat_dist_kernelPfS_i)
        /*0008*/ 	.word	0x00000010


	//----- nvinfo : EIATTR_FRAME_SIZE
	.align		4
.L_1:
        /*000c*/ 	.byte	0x04, 0x11
        /*000e*/ 	.short	(.L_3 - .L_2)
	.align		4
.L_2:
        /*0010*/ 	.word	index@(_Z16heat_dist_kernelPfS_i)
        /*0014*/ 	.word	0x00000000


	//----- nvinfo : EIATTR_REGCOUNT
	.align		4
.L_3:
        /*0018*/ 	.byte	0x04, 0x2f
        /*001a*/ 	.short	(.L_5 - .L_4)
	.align		4
.L_4:
        /*001c*/ 	.word	index@(_Z20my_device_cpy_kernelPfS_i)
        /*0020*/ 	.word	0x0000000a


	//----- nvinfo : EIATTR_FRAME_SIZE
	.align		4
.L_5:
        /*0024*/ 	.byte	0x04, 0x11
        /*0026*/ 	.short	(.L_7 - .L_6)
	.align		4
.L_6:
        /*0028*/ 	.word	index@(_Z20my_device_cpy_kernelPfS_i)
        /*002c*/ 	.word	0x00000000


	//----- nvinfo : EIATTR_MIN_STACK_SIZE
	.align		4
.L_7:
        /*0030*/ 	.byte	0x04, 0x12
        /*0032*/ 	.short	(.L_9 - .L_8)
	.align		4
.L_8:
        /*0034*/ 	.word	index@(_Z20my_device_cpy_kernelPfS_i)
        /*0038*/ 	.word	0x00000000


	//----- nvinfo : EIATTR_MIN_STACK_SIZE
	.align		4
.L_9:
        /*003c*/ 	.byte	0x04, 0x12
        /*003e*/ 	.short	(.L_11 - .L_10)
	.align		4
.L_10:
        /*0040*/ 	.word	index@(_Z16heat_dist_kernelPfS_i)
        /*0044*/ 	.word	0x00000000
.L_11:


//--------------------- .nv.compat                --------------------------
	.section	.nv.compat,"",@"SHT_CUDA_COMPAT_INFO"
	.align	4
        /*0000*/ 	.byte	0x02, 0x09, 0x00, 0x00, 0x02, 0x02, 0x01, 0x00, 0x02, 0x05, 0x05, 0x00, 0x03, 0x07, 0x01, 0x01
        /*0010*/ 	.byte	0x02, 0x03, 0x00, 0x00, 0x02, 0x06, 0x01, 0x00, 0x04, 0x0b, 0x08, 0x00, 0x09, 0x00, 0x00, 0x00
        /*0020*/ 	.byte	0x00, 0x00, 0x00, 0x00


//--------------------- .nv.info._Z20my_device_cpy_kernelPfS_i --------------------------
	.section	.nv.info._Z20my_device_cpy_kernelPfS_i,"",@"SHT_CUDA_INFO"
	.sectionflags	@""
	.align	4


	//----- nvinfo : EIATTR_CUDA_API_VERSION
	.align		4
        /*0000*/ 	.byte	0x04, 0x37
        /*0002*/ 	.short	(.L_13 - .L_12)
.L_12:
        /*0004*/ 	.word	0x00000082


	//----- nvinfo : EIATTR_KPARAM_INFO
	.align		4
.L_13:
        /*0008*/ 	.byte	0x04, 0x17
        /*000a*/ 	.short	(.L_15 - .L_14)
.L_14:
        /*000c*/ 	.word	0x00000000
        /*0010*/ 	.short	0x0002
        /*0012*/ 	.short	0x0010
        /*0014*/ 	.byte	0x00, 0xf0, 0x11, 0x00


	//----- nvinfo : EIATTR_KPARAM_INFO
	.align		4
.L_15:
        /*0018*/ 	.byte	0x04, 0x17
        /*001a*/ 	.short	(.L_17 - .L_16)
.L_16:
        /*001c*/ 	.word	0x00000000
        /*0020*/ 	.short	0x0001
        /*0022*/ 	.short	0x0008
        /*0024*/ 	.byte	0x00, 0xf5, 0x21, 0x00


	//----- nvinfo : EIATTR_KPARAM_INFO
	.align		4
.L_17:
        /*0028*/ 	.byte	0x04, 0x17
        /*002a*/ 	.short	(.L_19 - .L_18)
.L_18:
        /*002c*/ 	.word	0x00000000
        /*0030*/ 	.short	0x0000
        /*0032*/ 	.short	0x0000
        /*0034*/ 	.byte	0x00, 0xf5, 0x21, 0x00


	//----- nvinfo : EIATTR_SPARSE_MMA_MASK
	.align		4
.L_19:
        /*0038*/ 	.byte	0x03, 0x50
        /*003a*/ 	.short	0x0000


	//----- nvinfo : EIATTR_MAXREG_COUNT
	.align		4
        /*003c*/ 	.byte	0x03, 0x1b
        /*003e*/ 	.short	0x00ff


	//----- nvinfo : EIATTR_MERCURY_ISA_VERSION
	.align		4
        /*0040*/ 	.byte	0x03, 0x5f
        /*0042*/ 	.short	0x0101


	//----- nvinfo : EIATTR_VRC_CTA_INIT_COUNT
	.align		4
        /*0044*/ 	.byte	0x02, 0x4a
	.zero		1
	.zero		1


	//----- nvinfo : EIATTR_EXIT_INSTR_OFFSETS
	.align		4
        /*0048*/ 	.byte	0x04, 0x1c
        /*004a*/ 	.short	(.L_21 - .L_20)


	//   ....[0]....
.L_20:
        /*004c*/ 	.word	0x00000100


	//----- nvinfo : EIATTR_CBANK_PARAM_SIZE
	.align		4
.L_21:
        /*0050*/ 	.byte	0x03, 0x19
        /*0052*/ 	.short	0x0014


	//----- nvinfo : EIATTR_PARAM_CBANK
	.align		4
        /*0054*/ 	.byte	0x04, 0x0a
        /*0056*/ 	.short	(.L_23 - .L_22)
	.align		4
.L_22:
        /*0058*/ 	.word	index@(.nv.constant0._Z20my_device_cpy_kernelPfS_i)
        /*005c*/ 	.short	0x0380
        /*005e*/ 	.short	0x0014


	//----- nvinfo : EIATTR_SW_WAR
	.align		4
.L_23:
        /*0060*/ 	.byte	0x04, 0x36
        /*0062*/ 	.short	(.L_25 - .L_24)
.L_24:
        /*0064*/ 	.word	0x00000008
.L_25:


//--------------------- .nv.info._Z16heat_dist_kernelPfS_i --------------------------
	.section	.nv.info._Z16heat_dist_kernelPfS_i,"",@"SHT_CUDA_INFO"
	.sectionflags	@""
	.align	4


	//----- nvinfo : EIATTR_CUDA_API_VERSION
	.align		4
        /*0000*/ 	.byte	0x04, 0x37
        /*0002*/ 	.short	(.L_27 - .L_26)
.L_26:
        /*0004*/ 	.word	0x00000082


	//----- nvinfo : EIATTR_KPARAM_INFO
	.align		4
.L_27:
        /*0008*/ 	.byte	0x04, 0x17
        /*000a*/ 	.short	(.L_29 - .L_28)
.L_28:
        /*000c*/ 	.word	0x00000000
        /*0010*/ 	.short	0x0002
        /*0012*/ 	.short	0x0010
        /*0014*/ 	.byte	0x00, 0xf0, 0x11, 0x00


	//----- nvinfo : EIATTR_KPARAM_INFO
	.align		4
.L_29:
        /*0018*/ 	.byte	0x04, 0x17
        /*001a*/ 	.short	(.L_31 - .L_30)
.L_30:
        /*001c*/ 	.word	0x00000000
        /*0020*/ 	.short	0x0001
        /*0022*/ 	.short	0x0008
        /*0024*/ 	.byte	0x00, 0xf5, 0x21, 0x00


	//----- nvinfo : EIATTR_KPARAM_INFO
	.align		4
.L_31:
        /*0028*/ 	.byte	0x04, 0x17
        /*002a*/ 	.short	(.L_33 - .L_32)
.L_32:
        /*002c*/ 	.word	0x00000000
        /*0030*/ 	.short	0x0000
        /*0032*/ 	.short	0x0000
        /*0034*/ 	.byte	0x00, 0xf5, 0x21, 0x00


	//----- nvinfo : EIATTR_SPARSE_MMA_MASK
	.align		4
.L_33:
        /*0038*/ 	.byte	0x03, 0x50
        /*003a*/ 	.short	0x0000


	//----- nvinfo : EIATTR_MAXREG_COUNT
	.align		4
        /*003c*/ 	.byte	0x03, 0x1b
        /*003e*/ 	.short	0x00ff


	//----- nvinfo : EIATTR_MERCURY_ISA_VERSION
	.align		4
        /*0040*/ 	.byte	0x03, 0x5f
        /*0042*/ 	.short	0x0101


	//----- nvinfo : EIATTR_VRC_CTA_INIT_COUNT
	.align		4
        /*0044*/ 	.byte	0x02, 0x4a
	.zero		1
	.zero		1


	//----- nvinfo : EIATTR_EXIT_INSTR_OFFSETS
	.align		4
        /*0048*/ 	.byte	0x04, 0x1c
        /*004a*/ 	.short	(.L_35 - .L_34)


	//   ....[0]....
.L_34:
        /*004c*/ 	.word	0x000000d0


	//   ....[1]....
        /*0050*/ 	.word	0x00000270


	//----- nvinfo : EIATTR_CBANK_PARAM_SIZE
	.align		4
.L_35:
        /*0054*/ 	.byte	0x03, 0x19
        /*0056*/ 	.short	0x0014


	//----- nvinfo : EIATTR_PARAM_CBANK
	.align		4
        /*0058*/ 	.byte	0x04, 0x0a
        /*005a*/ 	.short	(.L_37 - .L_36)
	.align		4
.L_36:
        /*005c*/ 	.word	index@(.nv.constant0._Z16heat_dist_kernelPfS_i)
        /*0060*/ 	.short	0x0380
        /*0062*/ 	.short	0x0014


	//----- nvinfo : EIATTR_SW_WAR
	.align		4
.L_37:
        /*0064*/ 	.byte	0x04, 0x36
        /*0066*/ 	.short	(.L_39 - .L_38)
.L_38:
        /*0068*/ 	.word	0x00000008
.L_39:


//--------------------- .nv.callgraph             --------------------------
	.section	.nv.callgraph,"",@"SHT_CUDA_CALLGRAPH"
	.align	4
	.sectionentsize	8
	.align		4
        /*0000*/ 	.word	0x00000000
	.align		4
        /*0004*/ 	.word	0xffffffff
	.align		4
        /*0008*/ 	.word	0x00000000
	.align		4
        /*000c*/ 	.word	0xfffffffe
	.align		4
        /*0010*/ 	.word	0x00000000
	.align		4
        /*0014*/ 	.word	0xfffffffd
	.align		4
        /*0018*/ 	.word	0x00000000
	.align		4
        /*001c*/ 	.word	0xfffffffc


//--------------------- .text._Z20my_device_cpy_kernelPfS_i --------------------------
	.section	.text._Z20my_device_cpy_kernelPfS_i,"ax",@progbits
	.align	128
        .global         _Z20my_device_cpy_kernelPfS_i
        .type           _Z20my_device_cpy_kernelPfS_i,@function
        .size           _Z20my_device_cpy_kernelPfS_i,(.L_x_2 - _Z20my_device_cpy_kernelPfS_i)
        .other          _Z20my_device_cpy_kernelPfS_i,@"STO_CUDA_ENTRY STV_DEFAULT"
_Z20my_device_cpy_kernelPfS_i:
.text._Z20my_device_cpy_kernelPfS_i:
[----:B------:R-:W-:Y:S01]  /*0000*/  LDC R1, c[0x0][0x37c] ;  /* 0x0000df00ff017b82 */ /* 0x000fe20000000800 */
[----:B------:R-:W0:Y:S07]  /*0010*/  S2R R0, SR_CTAID.Y ;  /* 0x0000000000007919 */ /* 0x000e2e0000002600 */
[----:B------:R-:W1:Y:S01]  /*0020*/  LDC.64 R2, c[0x0][0x388] ;  /* 0x0000e200ff027b82 */ /* 0x000e620000000a00 */
[----:B------:R-:W2:Y:S01]  /*0030*/  LDCU UR6, c[0x0][0x390] ;  /* 0x00007200ff0677ac */ /* 0x000ea20008000800 */
[----:B------:R-:W0:Y:S01]  /*0040*/  S2R R5, SR_TID.Y ;  /* 0x0000000000057919 */ /* 0x000e220000002200 */
[----:B------:R-:W3:Y:S01]  /*0050*/  LDCU.64 UR4, c[0x0][0x358] ;  /* 0x00006b00ff0477ac */ /* 0x000ee20008000a00 */
[----:B------:R-:W4:Y:S01]  /*0060*/  S2R R4, SR_CTAID.X ;  /* 0x0000000000047919 */ /* 0x000f220000002500 */
[----:B------:R-:W4:Y:S01]  /*0070*/  S2R R7, SR_TID.X ;  /* 0x0000000000077919 */ /* 0x000f220000002100 */
[----:B0-----:R-:W-:-:S02]  /*0080*/  IMAD R0, R0, 0xa, R5 ;  /* 0x0000000a00007824 */ /* 0x001fc400078e0205 */
[----:B----4-:R-:W-:-:S04]  /*0090*/  IMAD R5, R4, 0xa, R7 ;  /* 0x0000000a04057824 */ /* 0x010fc800078e0207 */
[----:B--2---:R-:W-:Y:S02]  /*00a0*/  IMAD R7, R0, UR6, R5 ;  /* 0x0000000600077c24 */ /* 0x004fe4000f8e0205 */
[----:B------:R-:W0:Y:S02]  /*00b0*/  LDC.64 R4, c[0x0][0x380] ;  /* 0x0000e000ff047b82 */ /* 0x000e240000000a00 */
[----:B-1----:R-:W-:-:S06]  /*00c0*/  IMAD.WIDE R2, R7, 0x4, R2 ;  /* 0x0000000407027825 */ /* 0x002fcc00078e0202 */
[----:B---3--:R-:W2:Y:S01]  /*00d0*/  LDG.E R3, desc[UR4][R2.64] ;  /* 0x0000000402037981 */ /* 0x008ea2000c1e1900 */
[----:B0-----:R-:W-:-:S05]  /*00e0*/  IMAD.WIDE R4, R7, 0x4, R4 ;  /* 0x0000000407047825 */ /* 0x001fca00078e0204 */
[----:B--2---:R-:W-:Y:S01]  /*00f0*/  STG.E desc[UR4][R4.64], R3 ;  /* 0x0000000304007986 */ /* 0x004fe2000c101904 */
[----:B------:R-:W-:Y:S05]  /*0100*/  EXIT ;  /* 0x000000000000794d */ /* 0x000fea0003800000 */
.L_x_0:
[----:B------:R-:W-:-:S00]  /*0110*/  BRA `(.L_x_0) ;  /* 0xfffffffc00fc7947 */ /* 0x000fc0000383ffff */
[----:B------:R-:W-:-:S00]  /*0120*/  NOP ;  /* 0x0000000000007918 */ /* 0x000fc00000000000 */
        /* <DEDUP_REMOVED lines=13> */
.L_x_2:


//--------------------- .text._Z16heat_dist_kernelPfS_i --------------------------
	.section	.text._Z16heat_dist_kernelPfS_i,"ax",@progbits
	.align	128
        .global         _Z16heat_dist_kernelPfS_i
        .type           _Z16heat_dist_kernelPfS_i,@function
        .size           _Z16heat_dist_kernelPfS_i,(.L_x_3 - _Z16heat_dist_kernelPfS_i)
        .other          _Z16heat_dist_kernelPfS_i,@"STO_CUDA_ENTRY STV_DEFAULT"
_Z16heat_dist_kernelPfS_i:
.text._Z16heat_dist_kernelPfS_i:
[----:B------:R-:W-:Y:S01]  /*0000*/  LDC R1, c[0x0][0x37c] ;  /* 0x0000df00ff017b82 */ /* 0x000fe20000000800 */
[----:B------:R-:W0:Y:S01]  /*0010*/  S2R R0, SR_CTAID.Y ;  /* 0x0000000000007919 */ /* 0x000e220000002600 */
[----:B------:R-:W1:Y:S01]  /*0020*/  LDCU UR6, c[0x0][0x390] ;  /* 0x00007200ff0677ac */ /* 0x000e620008000800 */
[----:B------:R-:W0:Y:S01]  /*0030*/  S2R R3, SR_TID.Y ;  /* 0x0000000000037919 */ /* 0x000e220000002200 */
[----:B------:R-:W2:Y:S01]  /*0040*/  S2R R8, SR_CTAID.X ;  /* 0x0000000000087919 */ /* 0x000ea20000002500 */
[----:B------:R-:W2:Y:S01]  /*0050*/  S2R R5, SR_TID.X ;  /* 0x0000000000057919 */ /* 0x000ea20000002100 */
[----:B-1----:R-:W-:Y:S01]  /*0060*/  UIADD3 UR4, UPT, UPT, UR6, -0x1, URZ ;  /* 0xffffffff06047890 */ /* 0x002fe2000fffe0ff */
[----:B0-----:R-:W-:-:S05]  /*0070*/  IMAD R0, R0, 0xa, R3 ;  /* 0x0000000a00007824 */ /* 0x001fca00078e0203 */
[----:B------:R-:W-:Y:S01]  /*0080*/  ISETP.GE.AND P0, PT, R0, UR4, PT ;  /* 0x0000000400007c0c */ /* 0x000fe2000bf06270 */
[----:B--2---:R-:W-:-:S03]  /*0090*/  IMAD R8, R8, 0xa, R5 ;  /* 0x0000000a08087824 */ /* 0x004fc600078e0205 */
[----:B------:R-:W-:-:S04]  /*00a0*/  ISETP.EQ.OR P0, PT, R0, RZ, P0 ;  /* 0x000000ff0000720c */ /* 0x000fc80000702670 */
[----:B------:R-:W-:-:S04]  /*00b0*/  ISETP.LT.OR P0, PT, R8, 0x1, P0 ;  /* 0x000000010800780c */ /* 0x000fc80000701670 */
[----:B------:R-:W-:-:S13]  /*00c0*/  ISETP.GE.OR P0, PT, R8, UR4, P0 ;  /* 0x0000000408007c0c */ /* 0x000fda0008706670 */
[----:B------:R-:W-:Y:S05]  /*00d0*/  @P0 EXIT ;  /* 0x000000000000094d */ /* 0x000fea0003800000 */
[----:B------:R-:W0:Y:S01]  /*00e0*/  LDC.64 R6, c[0x0][0x380] ;  /* 0x0000e000ff067b82 */ /* 0x000e220000000a00 */
[----:B------:R-:W1:Y:S01]  /*00f0*/  LDCU.64 UR8, c[0x0][0x380] ;  /* 0x00007000ff0877ac */ /* 0x000e620008000a00 */
[C---:B------:R-:W-:Y:S01]  /*0100*/  IMAD R9, R0.reuse, UR6, RZ ;  /* 0x0000000600097c24 */ /* 0x040fe2000f8e02ff */
[----:B------:R-:W-:Y:S01]  /*0110*/  IADD3 R3, PT, PT, R0, -0x1, RZ ;  /* 0xffffffff00037810 */ /* 0x000fe20007ffe0ff */
[----:B------:R-:W2:Y:S03]  /*0120*/  LDCU.64 UR4, c[0x0][0x358] ;  /* 0x00006b00ff0477ac */ /* 0x000ea60008000a00 */
[----:B------:R-:W-:Y:S01]  /*0130*/  IADD3 R0, P0, PT, R8, R9, RZ ;  /* 0x0000000908007210 */ /* 0x000fe20007f1e0ff */
[----:B------:R-:W-:-:S03]  /*0140*/  IMAD R11, R3, UR6, R8 ;  /* 0x00000006030b7c24 */ /* 0x000fc6000f8e0208 */
[----:B------:R-:W-:Y:S02]  /*0150*/  LEA.HI.X.SX32 R5, R9, RZ, 0x1, P0 ;  /* 0x000000ff09057211 */ /* 0x000fe400000f0eff */
[----:B------:R-:W-:Y:S02]  /*0160*/  IADD3 R9, PT, PT, R8, UR6, R9 ;  /* 0x0000000608097c10 */ /* 0x000fe4000fffe009 */
[----:B-1----:R-:W-:-:S04]  /*0170*/  LEA R4, P0, R0, UR8, 0x2 ;  /* 0x0000000800047c11 */ /* 0x002fc8000f8010ff */
[----:B------:R-:W-:Y:S01]  /*0180*/  LEA.HI.X R5, R0, UR9, R5, 0x2, P0 ;  /* 0x0000000900057c11 */ /* 0x000fe200080f1405 */
[----:B0-----:R-:W-:-:S04]  /*0190*/  IMAD.WIDE R2, R11, 0x4, R6 ;  /* 0x000000040b027825 */ /* 0x001fc800078e0206 */
[----:B--2---:R-:W2:Y:S01]  /*01a0*/  LDG.E R13, desc[UR4][R4.64+-0x4] ;  /* 0xfffffc04040d7981 */ /* 0x004ea2000c1e1900 */
[----:B------:R-:W-:Y:S02]  /*01b0*/  IMAD.WIDE R6, R9, 0x4, R6 ;  /* 0x0000000409067825 */ /* 0x000fe400078e0206 */
[----:B------:R-:W0:Y:S01]  /*01c0*/  LDC.64 R8, c[0x0][0x388] ;  /* 0x0000e200ff087b82 */ /* 0x000e220000000a00 */
[----:B------:R-:W2:Y:S04]  /*01d0*/  LDG.E R2, desc[UR4][R2.64] ;  /* 0x0000000402027981 */ /* 0x000ea8000c1e1900 */
[----:B------:R-:W3:Y:S04]  /*01e0*/  LDG.E R0, desc[UR4][R4.64+0x4] ;  /* 0x0000040404007981 */ /* 0x000ee8000c1e1900 */
[----:B------:R-:W4:Y:S01]  /*01f0*/  LDG.E R7, desc[UR4][R6.64] ;  /* 0x0000000406077981 */ /* 0x000f22000c1e1900 */
[----:B------:R-:W-:-:S05]  /*0200*/  IADD3 R11, PT, PT, R11, UR6, RZ ;  /* 0x000000060b0b7c10 */ /* 0x000fca000fffe0ff */
[----:B0-----:R-:W-:-:S04]  /*0210*/  IMAD.WIDE R8, R11, 0x4, R8 ;  /* 0x000000040b087825 */ /* 0x001fc800078e0208 */
[----:B--2---:R-:W-:-:S04]  /*0220*/  FADD R13, R2, R13 ;  /* 0x0000000d020d7221 */ /* 0x004fc80000000000 */
[----:B---3--:R-:W-:-:S04]  /*0230*/  FADD R0, R13, R0 ;  /* 0x000000000d007221 */ /* 0x008fc80000000000 */
[----:B----4-:R-:W-:-:S04]  /*0240*/  FADD R0, R0, R7 ;  /* 0x0000000700007221 */ /* 0x010fc80000000000 */
[----:B------:R-:W-:-:S05]  /*0250*/  FMUL R3, R0, 0.25 ;  /* 0x3e80000000037820 */ /* 0x000fca0000400000 */
[----:B------:R-:W-:Y:S01]  /*0260*/  STG.E desc[UR4][R8.64], R3 ;  /* 0x0000000308007986 */ /* 0x000fe2000c101904 */
[----:B------:R-:W-:Y:S05]  /*0270*/  EXIT ;  /* 0x000000000000794d */ /* 0x000fea0003800000 */
.L_x_1:
        /* <DEDUP_REMOVED lines=16> */
.L_x_3:


//--------------------- .nv.shared.reserved.0     --------------------------
	.section	.nv.shared.reserved.0,"aw",@nobits
	.weak		__nv_reservedSMEM_offset_0_alias
	.size		__nv_reservedSMEM_offset_0_alias, 0, 64
	.other		__nv_reservedSMEM_offset_0_alias,@"STO_CUDA_RESERVED_SHARED STV_DEFAULT"
__nv_reservedSMEM_offset_0_alias:
	.zero		0
	.zero		64


//--------------------- .nv.constant0._Z20my_device_cpy_kernelPfS_i --------------------------
	.section	.nv.constant0._Z20my_device_cpy_kernelPfS_i,"a",@progbits
	.sectionflags	@""
	.align	4
.nv.constant0._Z20my_device_cpy_kernelPfS_i:
	.zero		916


//--------------------- .nv.constant0._Z16heat_dist_kernelPfS_i --------------------------
	.section	.nv.constant0._Z16heat_dist_kernelPfS_i,"a",@progbits
	.sectionflags	@""
	.align	4
.nv.constant0._Z16heat_dist_kernelPfS_i:
	.zero		916


//--------------------- SYMBOLS --------------------------

	.type		.nv.reservedSmem.offset0,@object
	.size		.nv.reservedSmem.offset0,0x4
